	.headerflags	@"EF_CUDA_TEXMODE_UNIFIED EF_CUDA_64BIT_ADDRESS EF_CUDA_ACCELERATORS EF_CUDA_SM90 EF_CUDA_VIRTUAL_SM(EF_CUDA_SM90)"
	.elftype	@"ET_EXEC"


//--------------------- .nv.info                  --------------------------
	.section	.nv.info,"",@"SHT_CUDA_INFO"
	.align	4


	//----- nvinfo : EIATTR_REGCOUNT
	.align		4
        /*0000*/ 	.byte	0x04, 0x2f
        /*0002*/ 	.short	(.L_3 - .L_2)
	.align		4
.L_2:
        /*0004*/ 	.word	index@(triton_poi_fused__native_batch_norm_legit_no_training_mul_sigmoid_5)
        /*0008*/ 	.word	0x00000011


	//----- nvinfo : EIATTR_MIN_STACK_SIZE
	.align		4
.L_3:
        /*000c*/ 	.byte	0x04, 0x12
        /*000e*/ 	.short	(.L_5 - .L_4)
	.align		4
.L_4:
        /*0010*/ 	.word	index@(triton_poi_fused__native_batch_norm_legit_no_training_mul_sigmoid_5)
        /*0014*/ 	.word	0x00000000


	//----- nvinfo : EIATTR_FRAME_SIZE
	.align		4
.L_5:
        /*0018*/ 	.byte	0x04, 0x11
        /*001a*/ 	.short	(.L_7 - .L_6)
	.align		4
.L_6:
        /*001c*/ 	.word	index@(triton_poi_fused__native_batch_norm_legit_no_training_mul_sigmoid_5)
        /*0020*/ 	.word	0x00000000


	//----- nvinfo : EIATTR_MIN_STACK_SIZE
	.align		4
.L_7:
        /*0024*/ 	.byte	0x04, 0x12
        /*0026*/ 	.short	(.L_9 - .L_8)
	.align		4
.L_8:
        /*0028*/ 	.word	index@(triton_poi_fused__native_batch_norm_legit_no_training_mul_sigmoid_5)
        /*002c*/ 	.word	0x00000000
.L_9:


//--------------------- .nv.info.triton_poi_fused__native_batch_norm_legit_no_training_mul_sigmoid_5 --------------------------
	.section	.nv.info.triton_poi_fused__native_batch_norm_legit_no_training_mul_sigmoid_5,"",@"SHT_CUDA_INFO"
	.sectionflags	@""
	.align	4


	//----- nvinfo : EIATTR_CUDA_API_VERSION
	.align		4
        /*0000*/ 	.byte	0x04, 0x37
        /*0002*/ 	.short	(.L_11 - .L_10)
.L_10:
        /*0004*/ 	.word	0x0000007c


	//----- nvinfo : EIATTR_KPARAM_INFO
	.align		4
.L_11:
        /*0008*/ 	.byte	0x04, 0x17
        /*000a*/ 	.short	(.L_13 - .L_12)
.L_12:
        /*000c*/ 	.word	0x00000000
        /*0010*/ 	.short	0x0006
        /*0012*/ 	.short	0x0030
        /*0014*/ 	.byte	0x00, 0xf0, 0x11, 0x00


	//----- nvinfo : EIATTR_KPARAM_INFO
	.align		4
.L_13:
        /*0018*/ 	.byte	0x04, 0x17
        /*001a*/ 	.short	(.L_15 - .L_14)
.L_14:
        /*001c*/ 	.word	0x00000000
        /*0020*/ 	.short	0x0005
        /*0022*/ 	.short	0x0028
        /*0024*/ 	.byte	0x00, 0xf4, 0x21, 0x00


	//----- nvinfo : EIATTR_KPARAM_INFO
	.align		4
.L_15:
        /*0028*/ 	.byte	0x04, 0x17
        /*002a*/ 	.short	(.L_17 - .L_16)
.L_16:
        /*002c*/ 	.word	0x00000000
        /*0030*/ 	.short	0x0004
        /*0032*/ 	.short	0x0020
        /*0034*/ 	.byte	0x00, 0xf4, 0x21, 0x00


	//----- nvinfo : EIATTR_KPARAM_INFO
	.align		4
.L_17:
        /*0038*/ 	.byte	0x04, 0x17
        /*003a*/ 	.short	(.L_19 - .L_18)
.L_18:
        /*003c*/ 	.word	0x00000000
        /*0040*/ 	.short	0x0003
        /*0042*/ 	.short	0x0018
        /*0044*/ 	.byte	0x00, 0xf4, 0x21, 0x00


	//----- nvinfo : EIATTR_KPARAM_INFO
	.align		4
.L_19:
        /*0048*/ 	.byte	0x04, 0x17
        /*004a*/ 	.short	(.L_21 - .L_20)
.L_20:
        /*004c*/ 	.word	0x00000000
        /*0050*/ 	.short	0x0002
        /*0052*/ 	.short	0x0010
        /*0054*/ 	.byte	0x00, 0xf4, 0x21, 0x00


	//----- nvinfo : EIATTR_KPARAM_INFO
	.align		4
.L_21:
        /*0058*/ 	.byte	0x04, 0x17
        /*005a*/ 	.short	(.L_23 - .L_22)
.L_22:
        /*005c*/ 	.word	0x00000000
        /*0060*/ 	.short	0x0001
        /*0062*/ 	.short	0x0008
        /*0064*/ 	.byte	0x00, 0xf4, 0x21, 0x00


	//----- nvinfo : EIATTR_KPARAM_INFO
	.align		4
.L_23:
        /*0068*/ 	.byte	0x04, 0x17
        /*006a*/ 	.short	(.L_25 - .L_24)
.L_24:
        /*006c*/ 	.word	0x00000000
        /*0070*/ 	.short	0x0000
        /*0072*/ 	.short	0x0000
        /*0074*/ 	.byte	0x00, 0xf4, 0x21, 0x00


	//----- nvinfo : EIATTR_SPARSE_MMA_MASK
	.align		4
.L_25:
        /*0078*/ 	.byte	0x03, 0x50
        /*007a*/ 	.short	0x0000


	//----- nvinfo : EIATTR_MAXREG_COUNT
	.align		4
        /*007c*/ 	.byte	0x03, 0x1b
        /*007e*/ 	.short	0x00ff


	//----- nvinfo : EIATTR_EXIT_INSTR_OFFSETS
	.align		4
        /*0080*/ 	.byte	0x04, 0x1c
        /*0082*/ 	.short	(.L_27 - .L_26)


	//   ....[0]....
.L_26:
        /*0084*/ 	.word	0x00000520


	//----- nvinfo : EIATTR_REQNTID
	.align		4
.L_27:
        /*0088*/ 	.byte	0x04, 0x10
        /*008a*/ 	.short	(.L_29 - .L_28)
.L_28:
        /*008c*/ 	.word	0x00000100
        /*0090*/ 	.word	0x00000001
        /*0094*/ 	.word	0x00000001


	//----- nvinfo : EIATTR_CBANK_PARAM_SIZE
	.align		4
.L_29:
        /*0098*/ 	.byte	0x03, 0x19
        /*009a*/ 	.short	0x0034


	//----- nvinfo : EIATTR_PARAM_CBANK
	.align		4
        /*009c*/ 	.byte	0x04, 0x0a
        /*009e*/ 	.short	(.L_31 - .L_30)
	.align		4
.L_30:
        /*00a0*/ 	.word	index@(.nv.constant0.triton_poi_fused__native_batch_norm_legit_no_training_mul_sigmoid_5)
        /*00a4*/ 	.short	0x0210
        /*00a6*/ 	.short	0x0034


	//----- nvinfo : EIATTR_SW_WAR
	.align		4
.L_31:
        /*00a8*/ 	.byte	0x04, 0x36
        /*00aa*/ 	.short	(.L_33 - .L_32)
.L_32:
        /*00ac*/ 	.word	0x00000008
.L_33:


//--------------------- .nv.callgraph             --------------------------
	.section	.nv.callgraph,"",@"SHT_CUDA_CALLGRAPH"
	.align	4
	.sectionentsize	8
	.align		4
        /*0000*/ 	.word	0x00000000
	.align		4
        /*0004*/ 	.word	0xffffffff
	.align		4
        /*0008*/ 	.word	0x00000000
	.align		4
        /*000c*/ 	.word	0xfffffffe
	.align		4
        /*0010*/ 	.word	0x00000000
	.align		4
        /*0014*/ 	.word	0xfffffffd
	.align		4
        /*0018*/ 	.word	0x00000000
	.align		4
        /*001c*/ 	.word	0xfffffffc


//--------------------- .nv.constant4             --------------------------
	.section	.nv.constant4,"a",@progbits
	.align	8
	.align		8
.nv.constant4:
        /*0000*/ 	.dword	_$_str
	.align		8
        /*0008*/ 	.dword	_$_str_$_2


//--------------------- .text.triton_poi_fused__native_batch_norm_legit_no_training_mul_sigmoid_5 --------------------------
	.section	.text.triton_poi_fused__native_batch_norm_legit_no_training_mul_sigmoid_5,"ax",@progbits
	.align	128
        .global         triton_poi_fused__native_batch_norm_legit_no_training_mul_sigmoid_5
        .type           triton_poi_fused__native_batch_norm_legit_no_training_mul_sigmoid_5,@function
        .size           triton_poi_fused__native_batch_norm_legit_no_training_mul_sigmoid_5,(.L_x_1 - triton_poi_fused__native_batch_norm_legit_no_training_mul_sigmoid_5)
        .other          triton_poi_fused__native_batch_norm_legit_no_training_mul_sigmoid_5,@"STO_CUDA_ENTRY STV_DEFAULT"
triton_poi_fused__native_batch_norm_legit_no_training_mul_sigmoid_5:
.text.triton_poi_fused__native_batch_norm_legit_no_training_mul_sigmoid_5:
[----:B------:R-:W-:Y:S01]  /*0000*/  LDC R1, c[0x0][0x28] ;  /* 0x00000a00ff017b82 */ /* 0x000fe20000000800 */
[----:B------:R-:W1:Y:S07]  /*0010*/  S2R R0, SR_TID.X ;  /* 0x0000000000007919 */ /* 0x000e6e0000002100 */
[----:B------:R-:W2:Y:S01]  /*0020*/  LDC.64 R2, c[0x0][0x228] ;  /* 0x00008a00ff027b82 */ /* 0x000ea20000000a00 */
[----:B------:R-:W-:Y:S01]  /*0030*/  ULDC.64 UR4, c[0x0][0x208] ;  /* 0x0000820000047ab9 */ /* 0x000fe20000000a00 */
[----:B------:R-:W3:Y:S06]  /*0040*/  S2R R5, SR_CTAID.X ;  /* 0x0000000000057919 */ /* 0x000eec0000002500 */
[----:B------:R-:W4:Y:S08]  /*0050*/  LDC.64 R6, c[0x0][0x220] ;  /* 0x00008800ff067b82 */ /* 0x000f300000000a00 */
[----:B------:R-:W5:Y:S08]  /*0060*/  LDC.64 R8, c[0x0][0x230] ;  /* 0x00008c00ff087b82 */ /* 0x000f700000000a00 */
[----:B------:R-:W5:Y:S01]  /*0070*/  LDC.64 R10, c[0x0][0x238] ;  /* 0x00008e00ff0a7b82 */ /* 0x000f620000000a00 */
[----:B-1----:R-:W-:-:S04]  /*0080*/  SHF.L.U32 R0, R0, 0x1, RZ ;  /* 0x0000000100007819 */ /* 0x002fc800000006ff */
[----:B------:R-:W-:-:S04]  /*0090*/  LOP3.LUT R0, R0, 0x1fe, RZ, 0xc0, !PT ;  /* 0x000001fe00007812 */ /* 0x000fc800078ec0ff */
[----:B---3--:R-:W-:-:S05]  /*00a0*/  LEA R0, R5, R0, 0x9 ;  /* 0x0000000005007211 */ /* 0x008fca00078e48ff */
[----:B------:R-:W-:-:S05]  /*00b0*/  IMAD.HI R4, R0, 0x2aaaaaab, RZ ;  /* 0x2aaaaaab00047827 */ /* 0x000fca00078e02ff */
[----:B------:R-:W-:-:S04]  /*00c0*/  SHF.R.U32.HI R5, RZ, 0x1f, R4 ;  /* 0x0000001fff057819 */ /* 0x000fc80000011604 */
[----:B------:R-:W-:-:S05]  /*00d0*/  LEA.HI R5, R4, R5, RZ, 0x1c ;  /* 0x0000000504057211 */ /* 0x000fca00078fe0ff */
[----:B------:R-:W-:Y:S02]  /*00e0*/  IMAD R13, R5, -0x60, R0 ;  /* 0xffffffa0050d7824 */ /* 0x000fe400078e0200 */
[----:B------:R-:W1:Y:S02]  /*00f0*/  LDC.64 R4, c[0x0][0x218] ;  /* 0x00008600ff047b82 */ /* 0x000e640000000a00 */
[----:B--2---:R-:W-:-:S06]  /*0100*/  IMAD.WIDE R2, R13, 0x4, R2 ;  /* 0x000000040d027825 */ /* 0x004fcc00078e0202 */
[----:B------:R-:W2:Y:S01]  /*0110*/  LDG.E.EL.64 R2, desc[UR4][R2.64] ;  /* 0x0000000402027981 */ /* 0x000ea2000c2e1b00 */
[----:B----4-:R-:W-:-:S04]  /*0120*/  IMAD.WIDE R6, R13, 0x4, R6 ;  /* 0x000000040d067825 */ /* 0x010fc800078e0206 */
[C---:B-----5:R-:W-:Y:S02]  /*0130*/  IMAD.WIDE R8, R13.reuse, 0x4, R8 ;  /* 0x000000040d087825 */ /* 0x060fe400078e0208 */
[----:B------:R-:W3:Y:S02]  /*0140*/  LDG.E.EL.64 R6, desc[UR4][R6.64] ;  /* 0x0000000406067981 */ /* 0x000ee4000c2e1b00 */
[----:B0-----:R-:W-:Y:S02]  /*0150*/  IMAD.WIDE R10, R13, 0x4, R10 ;  /* 0x000000040d0a7825 */ /* 0x001fe400078e020a */
[----:B------:R-:W4:Y:S04]  /*0160*/  LDG.E.EL.64 R8, desc[UR4][R8.64] ;  /* 0x0000000408087981 */ /* 0x000f28000c2e1b00 */
[----:B------:R-:W4:Y:S01]  /*0170*/  LDG.E.EL.64 R10, desc[UR4][R10.64] ;  /* 0x000000040a0a7981 */ /* 0x000f22000c2e1b00 */
[----:B-1----:R-:W-:-:S06]  /*0180*/  IMAD.WIDE R4, R0, 0x4, R4 ;  /* 0x0000000400047825 */ /* 0x002fcc00078e0204 */
[----:B------:R-:W3:Y:S01]  /*0190*/  LDG.E.64 R4, desc[UR4][R4.64] ;  /* 0x0000000404047981 */ /* 0x000ee2000c1e1b00 */
[----:B--2---:R-:W-:Y:S01]  /*01a0*/  FADD R2, R2, 9.9999997473787516356e-06 ;  /* 0x3727c5ac02027421 */ /* 0x004fe20000000000 */
[----:B------:R-:W-:-:S03]  /*01b0*/  FADD R3, R3, 9.9999997473787516356e-06 ;  /* 0x3727c5ac03037421 */ /* 0x000fc60000000000 */
[----:B------:R-:W0:Y:S08]  /*01c0*/  MUFU.SQRT R12, R2 ;  /* 0x00000002000c7308 */ /* 0x000e300000002000 */
[----:B------:R-:W1:Y:S01]  /*01d0*/  MUFU.SQRT R13, R3 ;  /* 0x00000003000d7308 */ /* 0x000e620000002000 */
[C---:B0-----:R-:W-:Y:S02]  /*01e0*/  FSETP.GT.AND P0, PT, R12.reuse, 8.50705917302346158658e+37, PT ;  /* 0x7e8000000c00780b */ /* 0x041fe40003f04000 */
[----:B------:R-:W-:-:S02]  /*01f0*/  FSETP.GEU.AND P2, PT, R12, 1.175494350822287508e-38, PT ;  /* 0x008000000c00780b */ /* 0x000fc40003f4e000 */
[C---:B-1----:R-:W-:Y:S02]  /*0200*/  FSETP.GT.AND P1, PT, R13.reuse, 8.50705917302346158658e+37, PT ;  /* 0x7e8000000d00780b */ /* 0x042fe40003f24000 */
[----:B------:R-:W-:-:S07]  /*0210*/  FSETP.GEU.AND P3, PT, R13, 1.175494350822287508e-38, PT ;  /* 0x008000000d00780b */ /* 0x000fce0003f6e000 */
[----:B------:R-:W-:Y:S01]  /*0220*/  @P0 FMUL R12, R12, 0.25 ;  /* 0x3e8000000c0c0820 */ /* 0x000fe20000400000 */
[----:B------:R-:W-:-:S03]  /*0230*/  HFMA2.MMA R2, -RZ, RZ, 1.625, 0 ;  /* 0x3e800000ff027435 */ /* 0x000fc600000001ff */
[----:B------:R-:W-:Y:S01]  /*0240*/  @!P2 FMUL R12, R12, 16777216 ;  /* 0x4b8000000c0ca820 */ /* 0x000fe20000400000 */
[----:B------:R-:W-:-:S05]  /*0250*/  @P1 FMUL R13, R13, 0.25 ;  /* 0x3e8000000d0d1820 */ /* 0x000fca0000400000 */
[----:B------:R-:W0:Y:S01]  /*0260*/  MUFU.RCP R12, R12 ;  /* 0x0000000c000c7308 */ /* 0x000e220000001000 */
[----:B------:R-:W-:Y:S01]  /*0270*/  @!P3 FMUL R13, R13, 16777216 ;  /* 0x4b8000000d0db820 */ /* 0x000fe20000400000 */
[----:B------:R-:W-:-:S06]  /*0280*/  FSEL R3, R2, 1, P0 ;  /* 0x3f80000002037808 */ /* 0x000fcc0000000000 */
[----:B------:R-:W1:Y:S01]  /*0290*/  MUFU.RCP R13, R13 ;  /* 0x0000000d000d7308 */ /* 0x000e620000001000 */
[----:B------:R-:W-:Y:S01]  /*02a0*/  @!P2 FMUL R3, R3, 16777216 ;  /* 0x4b8000000303a820 */ /* 0x000fe20000400000 */
[----:B------:R-:W-:Y:S01]  /*02b0*/  FSEL R14, R2, 1, P1 ;  /* 0x3f800000020e7808 */ /* 0x000fe20000800000 */
[----:B---3--:R-:W-:Y:S02]  /*02c0*/  FADD R4, R4, -R6 ;  /* 0x8000000604047221 */ /* 0x008fe40000000000 */
[----:B0-----:R-:W-:Y:S02]  /*02d0*/  FMUL R3, R12, R3 ;  /* 0x000000030c037220 */ /* 0x001fe40000400000 */
[----:B------:R-:W-:Y:S01]  /*02e0*/  @!P3 FMUL R14, R14, 16777216 ;  /* 0x4b8000000e0eb820 */ /* 0x000fe20000400000 */
[----:B------:R-:W-:Y:S01]  /*02f0*/  FADD R5, R5, -R7 ;  /* 0x8000000705057221 */ /* 0x000fe20000000000 */
[----:B------:R-:W-:Y:S02]  /*0300*/  FMUL R3, R4, R3 ;  /* 0x0000000304037220 */ /* 0x000fe40000400000 */
[----:B-1----:R-:W-:-:S02]  /*0310*/  FMUL R14, R13, R14 ;  /* 0x0000000e0d0e7220 */ /* 0x002fc40000400000 */
[----:B----4-:R-:W-:Y:S02]  /*0320*/  FFMA R8, R8, R3, R10 ;  /* 0x0000000308087223 */ /* 0x010fe4000000000a */
[----:B------:R-:W-:Y:S02]  /*0330*/  FMUL R14, R5, R14 ;  /* 0x0000000e050e7220 */ /* 0x000fe40000400000 */
[----:B------:R-:W-:Y:S02]  /*0340*/  FADD R3, RZ, -R8 ;  /* 0x80000008ff037221 */ /* 0x000fe40000000000 */
[----:B------:R-:W-:Y:S02]  /*0350*/  FFMA R9, R9, R14, R11 ;  /* 0x0000000e09097223 */ /* 0x000fe4000000000b */
[----:B------:R-:W-:Y:S02]  /*0360*/  FMUL R4, R3, 1.4426950216293334961 ;  /* 0x3fb8aa3b03047820 */ /* 0x000fe40000400000 */
[----:B------:R-:W-:-:S04]  /*0370*/  FADD R3, RZ, -R9 ;  /* 0x80000009ff037221 */ /* 0x000fc80000000000 */
[----:B------:R-:W-:Y:S01]  /*0380*/  FMUL R6, R3, 1.4426950216293334961 ;  /* 0x3fb8aa3b03067820 */ /* 0x000fe20000400000 */
[----:B------:R-:W-:-:S04]  /*0390*/  FSETP.GEU.AND P0, PT, R4, -126, PT ;  /* 0xc2fc00000400780b */ /* 0x000fc80003f0e000 */
[----:B------:R-:W-:-:S09]  /*03a0*/  FSETP.GEU.AND P1, PT, R6, -126, PT ;  /* 0xc2fc00000600780b */ /* 0x000fd20003f2e000 */
[----:B------:R-:W-:-:S04]  /*03b0*/  @!P0 FMUL R4, R4, 0.5 ;  /* 0x3f00000004048820 */ /* 0x000fc80000400000 */
[----:B------:R-:W-:Y:S01]  /*03c0*/  @!P1 FMUL R6, R6, 0.5 ;  /* 0x3f00000006069820 */ /* 0x000fe20000400000 */
[----:B------:R-:W0:Y:S08]  /*03d0*/  MUFU.EX2 R3, R4 ;  /* 0x0000000400037308 */ /* 0x000e300000000800 */
[----:B------:R-:W1:Y:S01]  /*03e0*/  MUFU.EX2 R5, R6 ;  /* 0x0000000600057308 */ /* 0x000e620000000800 */
[----:B0-----:R-:W-:-:S04]  /*03f0*/  @!P0 FMUL R3, R3, R3 ;  /* 0x0000000303038220 */ /* 0x001fc80000400000 */
[----:B------:R-:W-:Y:S01]  /*0400*/  FADD R7, R3, 1 ;  /* 0x3f80000003077421 */ /* 0x000fe20000000000 */
[----:B-1----:R-:W-:-:S04]  /*0410*/  @!P1 FMUL R5, R5, R5 ;  /* 0x0000000505059220 */ /* 0x002fc80000400000 */
[----:B------:R-:W-:Y:S01]  /*0420*/  FADD R10, R5, 1 ;  /* 0x3f800000050a7421 */ /* 0x000fe20000000000 */
[----:B------:R-:W-:Y:S01]  /*0430*/  FSETP.GT.AND P0, PT, R7, 8.50705917302346158658e+37, PT ;  /* 0x7e8000000700780b */ /* 0x000fe20003f04000 */
[----:B------:R-:W0:Y:S03]  /*0440*/  LDC.64 R4, c[0x0][0x210] ;  /* 0x00008400ff047b82 */ /* 0x000e260000000a00 */
[----:B------:R-:W-:-:S09]  /*0450*/  FSETP.GT.AND P1, PT, R10, 8.50705917302346158658e+37, PT ;  /* 0x7e8000000a00780b */ /* 0x000fd20003f24000 */
[----:B------:R-:W-:-:S04]  /*0460*/  @P0 FMUL R7, R7, 0.25 ;  /* 0x3e80000007070820 */ /* 0x000fc80000400000 */
[----:B------:R-:W-:Y:S02]  /*0470*/  @P1 FMUL R10, R10, 0.25 ;  /* 0x3e8000000a0a1820 */ /* 0x000fe40000400000 */
[----:B------:R-:W1:Y:S08]  /*0480*/  MUFU.RCP R7, R7 ;  /* 0x0000000700077308 */ /* 0x000e700000001000 */
[----:B------:R-:W2:Y:S01]  /*0490*/  MUFU.RCP R10, R10 ;  /* 0x0000000a000a7308 */ /* 0x000ea20000001000 */
[----:B------:R-:W-:-:S02]  /*04a0*/  FSEL R6, R2, 1, P0 ;  /* 0x3f80000002067808 */ /* 0x000fc40000000000 */
[----:B------:R-:W-:-:S03]  /*04b0*/  FSEL R3, R2, 1, P1 ;  /* 0x3f80000002037808 */ /* 0x000fc60000800000 */
[----:B-1----:R-:W-:-:S04]  /*04c0*/  FMUL R11, R7, R6 ;  /* 0x00000006070b7220 */ /* 0x002fc80000400000 */
[----:B------:R-:W-:Y:S01]  /*04d0*/  FMUL R8, R8, R11 ;  /* 0x0000000b08087220 */ /* 0x000fe20000400000 */
[----:B--2---:R-:W-:Y:S01]  /*04e0*/  FMUL R6, R10, R3 ;  /* 0x000000030a067220 */ /* 0x004fe20000400000 */
[----:B0-----:R-:W-:-:S04]  /*04f0*/  IMAD.WIDE R2, R0, 0x4, R4 ;  /* 0x0000000400027825 */ /* 0x001fc800078e0204 */
[----:B------:R-:W-:-:S05]  /*0500*/  FMUL R9, R9, R6 ;  /* 0x0000000609097220 */ /* 0x000fca0000400000 */
[----:B------:R-:W-:Y:S01]  /*0510*/  STG.E.64 desc[UR4][R2.64], R8 ;  /* 0x0000000802007986 */ /* 0x000fe2000c101b04 */
[----:B------:R-:W-:Y:S05]  /*0520*/  EXIT ;  /* 0x000000000000794d */ /* 0x000fea0003800000 */
.L_x_0:
[----:B------:R-:W-:-:S00]  /*0530*/  BRA `(.L_x_0) ;  /* 0xfffffffc00fc7947 */ /* 0x000fc0000383ffff */
[----:B------:R-:W-:-:S00]  /*0540*/  NOP ;  /* 0x0000000000007918 */ /* 0x000fc00000000000 */
        /* <DEDUP_REMOVED lines=11> */
.L_x_1:


//--------------------- .nv.global.init           --------------------------
	.section	.nv.global.init,"aw",@progbits
.nv.global.init:
	.type		_$_str,@object
	.size		_$_str,(_$_str_$_2 - _$_str)
_$_str:
        /*0000*/ 	.byte	0x5f, 0x5f, 0x43, 0x55, 0x44, 0x41, 0x5f, 0x46, 0x54, 0x5a, 0x00
	.type		_$_str_$_2,@object
	.size		_$_str_$_2,(.L_1 - _$_str_$_2)
_$_str_$_2:
        /*000b*/ 	.byte	0x5f, 0x5f, 0x43, 0x55, 0x44, 0x41, 0x5f, 0x50, 0x52, 0x45, 0x43, 0x5f, 0x53, 0x51, 0x52, 0x54
        /*001b*/ 	.byte	0x00
.L_1:


//--------------------- .nv.constant0.triton_poi_fused__native_batch_norm_legit_no_training_mul_sigmoid_5 --------------------------
	.section	.nv.constant0.triton_poi_fused__native_batch_norm_legit_no_training_mul_sigmoid_5,"a",@progbits
	.sectionflags	@""
	.align	4
.nv.constant0.triton_poi_fused__native_batch_norm_legit_no_training_mul_sigmoid_5:
	.zero		580
